	.headerflags	@"EF_CUDA_TEXMODE_UNIFIED EF_CUDA_64BIT_ADDRESS EF_CUDA_ACCELERATORS EF_CUDA_SM90 EF_CUDA_VIRTUAL_SM(EF_CUDA_SM90)"
	.elftype	@"ET_EXEC"


//--------------------- .nv.info                  --------------------------
	.section	.nv.info,"",@"SHT_CUDA_INFO"
	.align	4


	//----- nvinfo : EIATTR_REGCOUNT
	.align		4
        /*0000*/ 	.byte	0x04, 0x2f
        /*0002*/ 	.short	(.L_3 - .L_2)
	.align		4
.L_2:
        /*0004*/ 	.word	index@(triton_poi_fused__native_batch_norm_legit_no_training_21)
        /*0008*/ 	.word	0x00000016


	//----- nvinfo : EIATTR_MIN_STACK_SIZE
	.align		4
.L_3:
        /*000c*/ 	.byte	0x04, 0x12
        /*000e*/ 	.short	(.L_5 - .L_4)
	.align		4
.L_4:
        /*0010*/ 	.word	index@(triton_poi_fused__native_batch_norm_legit_no_training_21)
        /*0014*/ 	.word	0x00000000


	//----- nvinfo : EIATTR_FRAME_SIZE
	.align		4
.L_5:
        /*0018*/ 	.byte	0x04, 0x11
        /*001a*/ 	.short	(.L_7 - .L_6)
	.align		4
.L_6:
        /*001c*/ 	.word	index@(triton_poi_fused__native_batch_norm_legit_no_training_21)
        /*0020*/ 	.word	0x00000000


	//----- nvinfo : EIATTR_MIN_STACK_SIZE
	.align		4
.L_7:
        /*0024*/ 	.byte	0x04, 0x12
        /*0026*/ 	.short	(.L_9 - .L_8)
	.align		4
.L_8:
        /*0028*/ 	.word	index@(triton_poi_fused__native_batch_norm_legit_no_training_21)
        /*002c*/ 	.word	0x00000000
.L_9:


//--------------------- .nv.info.triton_poi_fused__native_batch_norm_legit_no_training_21 --------------------------
	.section	.nv.info.triton_poi_fused__native_batch_norm_legit_no_training_21,"",@"SHT_CUDA_INFO"
	.sectionflags	@""
	.align	4


	//----- nvinfo : EIATTR_CUDA_API_VERSION
	.align		4
        /*0000*/ 	.byte	0x04, 0x37
        /*0002*/ 	.short	(.L_11 - .L_10)
.L_10:
        /*0004*/ 	.word	0x0000007c


	//----- nvinfo : EIATTR_KPARAM_INFO
	.align		4
.L_11:
        /*0008*/ 	.byte	0x04, 0x17
        /*000a*/ 	.short	(.L_13 - .L_12)
.L_12:
        /*000c*/ 	.word	0x00000000
        /*0010*/ 	.short	0x0006
        /*0012*/ 	.short	0x0030
        /*0014*/ 	.byte	0x00, 0xf0, 0x11, 0x00


	//----- nvinfo : EIATTR_KPARAM_INFO
	.align		4
.L_13:
        /*0018*/ 	.byte	0x04, 0x17
        /*001a*/ 	.short	(.L_15 - .L_14)
.L_14:
        /*001c*/ 	.word	0x00000000
        /*0020*/ 	.short	0x0005
        /*0022*/ 	.short	0x0028
        /*0024*/ 	.byte	0x00, 0xf4, 0x21, 0x00


	//----- nvinfo : EIATTR_KPARAM_INFO
	.align		4
.L_15:
        /*0028*/ 	.byte	0x04, 0x17
        /*002a*/ 	.short	(.L_17 - .L_16)
.L_16:
        /*002c*/ 	.word	0x00000000
        /*0030*/ 	.short	0x0004
        /*0032*/ 	.short	0x0020
        /*0034*/ 	.byte	0x00, 0xf4, 0x21, 0x00


	//----- nvinfo : EIATTR_KPARAM_INFO
	.align		4
.L_17:
        /*0038*/ 	.byte	0x04, 0x17
        /*003a*/ 	.short	(.L_19 - .L_18)
.L_18:
        /*003c*/ 	.word	0x00000000
        /*0040*/ 	.short	0x0003
        /*0042*/ 	.short	0x0018
        /*0044*/ 	.byte	0x00, 0xf4, 0x21, 0x00


	//----- nvinfo : EIATTR_KPARAM_INFO
	.align		4
.L_19:
        /*0048*/ 	.byte	0x04, 0x17
        /*004a*/ 	.short	(.L_21 - .L_20)
.L_20:
        /*004c*/ 	.word	0x00000000
        /*0050*/ 	.short	0x0002
        /*0052*/ 	.short	0x0010
        /*0054*/ 	.byte	0x00, 0xf4, 0x21, 0x00


	//----- nvinfo : EIATTR_KPARAM_INFO
	.align		4
.L_21:
        /*0058*/ 	.byte	0x04, 0x17
        /*005a*/ 	.short	(.L_23 - .L_22)
.L_22:
        /*005c*/ 	.word	0x00000000
        /*0060*/ 	.short	0x0001
        /*0062*/ 	.short	0x0008
        /*0064*/ 	.byte	0x00, 0xf4, 0x21, 0x00


	//----- nvinfo : EIATTR_KPARAM_INFO
	.align		4
.L_23:
        /*0068*/ 	.byte	0x04, 0x17
        /*006a*/ 	.short	(.L_25 - .L_24)
.L_24:
        /*006c*/ 	.word	0x00000000
        /*0070*/ 	.short	0x0000
        /*0072*/ 	.short	0x0000
        /*0074*/ 	.byte	0x00, 0xf4, 0x21, 0x00


	//----- nvinfo : EIATTR_SPARSE_MMA_MASK
	.align		4
.L_25:
        /*0078*/ 	.byte	0x03, 0x50
        /*007a*/ 	.short	0x0000


	//----- nvinfo : EIATTR_MAXREG_COUNT
	.align		4
        /*007c*/ 	.byte	0x03, 0x1b
        /*007e*/ 	.short	0x00ff


	//----- nvinfo : EIATTR_EXIT_INSTR_OFFSETS
	.align		4
        /*0080*/ 	.byte	0x04, 0x1c
        /*0082*/ 	.short	(.L_27 - .L_26)


	//   ....[0]....
.L_26:
        /*0084*/ 	.word	0x00000450


	//   ....[1]....
        /*0088*/ 	.word	0x00000470


	//----- nvinfo : EIATTR_REQNTID
	.align		4
.L_27:
        /*008c*/ 	.byte	0x04, 0x10
        /*008e*/ 	.short	(.L_29 - .L_28)
.L_28:
        /*0090*/ 	.word	0x00000080
        /*0094*/ 	.word	0x00000001
        /*0098*/ 	.word	0x00000001


	//----- nvinfo : EIATTR_CBANK_PARAM_SIZE
	.align		4
.L_29:
        /*009c*/ 	.byte	0x03, 0x19
        /*009e*/ 	.short	0x0034


	//----- nvinfo : EIATTR_PARAM_CBANK
	.align		4
        /*00a0*/ 	.byte	0x04, 0x0a
        /*00a2*/ 	.short	(.L_31 - .L_30)
	.align		4
.L_30:
        /*00a4*/ 	.word	index@(.nv.constant0.triton_poi_fused__native_batch_norm_legit_no_training_21)
        /*00a8*/ 	.short	0x0210
        /*00aa*/ 	.short	0x0034


	//----- nvinfo : EIATTR_SW_WAR
	.align		4
.L_31:
        /*00ac*/ 	.byte	0x04, 0x36
        /*00ae*/ 	.short	(.L_33 - .L_32)
.L_32:
        /*00b0*/ 	.word	0x00000008
.L_33:


//--------------------- .nv.callgraph             --------------------------
	.section	.nv.callgraph,"",@"SHT_CUDA_CALLGRAPH"
	.align	4
	.sectionentsize	8
	.align		4
        /*0000*/ 	.word	0x00000000
	.align		4
        /*0004*/ 	.word	0xffffffff
	.align		4
        /*0008*/ 	.word	0x00000000
	.align		4
        /*000c*/ 	.word	0xfffffffe
	.align		4
        /*0010*/ 	.word	0x00000000
	.align		4
        /*0014*/ 	.word	0xfffffffd
	.align		4
        /*0018*/ 	.word	0x00000000
	.align		4
        /*001c*/ 	.word	0xfffffffc


//--------------------- .nv.constant4             --------------------------
	.section	.nv.constant4,"a",@progbits
	.align	8
	.align		8
.nv.constant4:
        /*0000*/ 	.dword	_$_str
	.align		8
        /*0008*/ 	.dword	_$_str_$_2


//--------------------- .text.triton_poi_fused__native_batch_norm_legit_no_training_21 --------------------------
	.section	.text.triton_poi_fused__native_batch_norm_legit_no_training_21,"ax",@progbits
	.align	128
        .global         triton_poi_fused__native_batch_norm_legit_no_training_21
        .type           triton_poi_fused__native_batch_norm_legit_no_training_21,@function
        .size           triton_poi_fused__native_batch_norm_legit_no_training_21,(.L_x_1 - triton_poi_fused__native_batch_norm_legit_no_training_21)
        .other          triton_poi_fused__native_batch_norm_legit_no_training_21,@"STO_CUDA_ENTRY STV_DEFAULT"
triton_poi_fused__native_batch_norm_legit_no_training_21:
.text.triton_poi_fused__native_batch_norm_legit_no_training_21:
[----:B------:R-:W0:Y:S01]  /*0000*/  LDC R1, c[0x0][0x28] ;  /* 0x00000a00ff017b82 */ /* 0x000e220000000800 */
[----:B------:R-:W1:Y:S07]  /*0010*/  S2R R0, SR_TID.X ;  /* 0x0000000000007919 */ /* 0x000e6e0000002100 */
[----:B------:R-:W2:Y:S01]  /*0020*/  LDC.64 R8, c[0x0][0x220] ;  /* 0x00008800ff087b82 */ /* 0x000ea20000000a00 */
[----:B------:R-:W-:Y:S01]  /*0030*/  ULDC.64 UR4, c[0x0][0x208] ;  /* 0x0000820000047ab9 */ /* 0x000fe20000000a00 */
[----:B------:R-:W3:Y:S06]  /*0040*/  S2R R5, SR_CTAID.X ;  /* 0x0000000000057919 */ /* 0x000eec0000002500 */
[----:B------:R-:W4:Y:S08]  /*0050*/  LDC.64 R14, c[0x0][0x218] ;  /* 0x00008600ff0e7b82 */ /* 0x000f300000000a00 */
[----:B------:R-:W5:Y:S08]  /*0060*/  LDC.64 R12, c[0x0][0x210] ;  /* 0x00008400ff0c7b82 */ /* 0x000f700000000a00 */
[----:B------:R-:W4:Y:S01]  /*0070*/  LDC.64 R16, c[0x0][0x228] ;  /* 0x00008a00ff107b82 */ /* 0x000f220000000a00 */
[----:B-1----:R-:W-:-:S07]  /*0080*/  SHF.L.U32 R0, R0, 0x1, RZ ;  /* 0x0000000100007819 */ /* 0x002fce00000006ff */
[----:B------:R-:W1:Y:S01]  /*0090*/  LDC.64 R18, c[0x0][0x230] ;  /* 0x00008c00ff127b82 */ /* 0x000e620000000a00 */
[----:B---3--:R-:W-:Y:S02]  /*00a0*/  SHF.R.S32.HI R3, RZ, 0x17, R5 ;  /* 0x00000017ff037819 */ /* 0x008fe40000011405 */
[----:B------:R-:W-:Y:S02]  /*00b0*/  LOP3.LUT R0, R0, 0xfe, RZ, 0xc0, !PT ;  /* 0x000000fe00007812 */ /* 0x000fe400078ec0ff */
[----:B------:R-:W-:Y:S02]  /*00c0*/  SGXT R3, R3, 0x1 ;  /* 0x000000010303781a */ /* 0x000fe40000000200 */
[----:B------:R-:W-:-:S04]  /*00d0*/  LEA R0, R5, R0, 0x8 ;  /* 0x0000000005007211 */ /* 0x000fc800078e40ff */
[----:B------:R-:W-:Y:S02]  /*00e0*/  LEA.HI R3, R3, R0, RZ, 0x4 ;  /* 0x0000000003037211 */ /* 0x000fe400078f20ff */
[----:B------:R-:W-:Y:S02]  /*00f0*/  ISETP.GE.AND P4, PT, R0, 0x900, PT ;  /* 0x000009000000780c */ /* 0x000fe40003f86270 */
[----:B------:R-:W-:-:S05]  /*0100*/  SHF.R.S32.HI R3, RZ, 0x4, R3 ;  /* 0x00000004ff037819 */ /* 0x000fca0000011403 */
[----:B------:R-:W-:-:S05]  /*0110*/  IMAD.HI R2, R3, 0x38e38e39, RZ ;  /* 0x38e38e3903027827 */ /* 0x000fca00078e02ff */
[----:B------:R-:W-:-:S04]  /*0120*/  SHF.R.U32.HI R5, RZ, 0x1f, R2 ;  /* 0x0000001fff057819 */ /* 0x000fc80000011602 */
[----:B------:R-:W-:Y:S02]  /*0130*/  LEA.HI.SX32 R2, R2, R5, 0x1d ;  /* 0x0000000502027211 */ /* 0x000fe400078feaff */
[----:B------:R-:W-:-:S03]  /*0140*/  CS2R R4, SRZ ;  /* 0x0000000000047805 */ /* 0x000fc6000001ff00 */
[----:B------:R-:W-:-:S04]  /*0150*/  IMAD R11, R2, -0x24, R3 ;  /* 0xffffffdc020b7824 */ /* 0x000fc800078e0203 */
[----:B--2---:R-:W-:-:S05]  /*0160*/  IMAD.WIDE R8, R11, 0x4, R8 ;  /* 0x000000040b087825 */ /* 0x004fca00078e0208 */
[----:B------:R-:W2:Y:S04]  /*0170*/  @!P4 LDG.E.EL R4, desc[UR4][R8.64] ;  /* 0x000000040804c981 */ /* 0x000ea8000c2e1900 */
[----:B------:R3:W2:Y:S01]  /*0180*/  @!P4 LDG.E.EL R5, desc[UR4][R8.64] ;  /* 0x000000040805c981 */ /* 0x0006a2000c2e1900 */
[----:B------:R-:W-:Y:S02]  /*0190*/  CS2R R6, SRZ ;  /* 0x0000000000067805 */ /* 0x000fe4000001ff00 */
[----:B------:R-:W-:Y:S01]  /*01a0*/  CS2R R2, SRZ ;  /* 0x0000000000027805 */ /* 0x000fe2000001ff00 */
[----:B----4-:R-:W-:-:S04]  /*01b0*/  IMAD.WIDE R14, R11, 0x4, R14 ;  /* 0x000000040b0e7825 */ /* 0x010fc800078e020e */
[----:B-----5:R-:W-:Y:S01]  /*01c0*/  IMAD.WIDE R12, R0, 0x4, R12 ;  /* 0x00000004000c7825 */ /* 0x020fe200078e020c */
[----:B------:R-:W4:Y:S04]  /*01d0*/  @!P4 LDG.E.EL R6, desc[UR4][R14.64] ;  /* 0x000000040e06c981 */ /* 0x000f28000c2e1900 */
[----:B------:R-:W4:Y:S01]  /*01e0*/  @!P4 LDG.E.64 R2, desc[UR4][R12.64] ;  /* 0x000000040c02c981 */ /* 0x000f22000c1e1b00 */
[C---:B0-----:R-:W-:Y:S01]  /*01f0*/  IMAD.WIDE R16, R11.reuse, 0x4, R16 ;  /* 0x000000040b107825 */ /* 0x041fe200078e0210 */
[----:B---3--:R-:W-:Y:S02]  /*0200*/  CS2R R8, SRZ ;  /* 0x0000000000087805 */ /* 0x008fe4000001ff00 */
[----:B------:R0:W3:Y:S01]  /*0210*/  @!P4 LDG.E.EL R7, desc[UR4][R14.64] ;  /* 0x000000040e07c981 */ /* 0x0000e2000c2e1900 */
[----:B-1----:R-:W-:Y:S01]  /*0220*/  IMAD.WIDE R18, R11, 0x4, R18 ;  /* 0x000000040b127825 */ /* 0x002fe200078e0212 */
[----:B------:R-:W-:-:S04]  /*0230*/  CS2R R10, SRZ ;  /* 0x00000000000a7805 */ /* 0x000fc8000001ff00 */
[----:B------:R-:W5:Y:S04]  /*0240*/  @!P4 LDG.E.EL R8, desc[UR4][R18.64] ;  /* 0x000000041208c981 */ /* 0x000f68000c2e1900 */
[----:B------:R-:W5:Y:S04]  /*0250*/  @!P4 LDG.E.EL R11, desc[UR4][R16.64] ;  /* 0x00000004100bc981 */ /* 0x000f68000c2e1900 */
[----:B------:R-:W3:Y:S04]  /*0260*/  @!P4 LDG.E.EL R10, desc[UR4][R16.64] ;  /* 0x00000004100ac981 */ /* 0x000ee8000c2e1900 */
[----:B------:R-:W3:Y:S01]  /*0270*/  @!P4 LDG.E.EL R9, desc[UR4][R18.64] ;  /* 0x000000041209c981 */ /* 0x000ee2000c2e1900 */
[----:B0-----:R-:W-:Y:S01]  /*0280*/  HFMA2.MMA R15, -RZ, RZ, 1.625, 0 ;  /* 0x3e800000ff0f7435 */ /* 0x001fe200000001ff */
[----:B--2---:R-:W-:Y:S01]  /*0290*/  FADD R4, R4, 9.9999997473787516356e-06 ;  /* 0x3727c5ac04047421 */ /* 0x004fe20000000000 */
[----:B------:R-:W-:-:S03]  /*02a0*/  FADD R12, R5, 9.9999997473787516356e-06 ;  /* 0x3727c5ac050c7421 */ /* 0x000fc60000000000 */
[----:B------:R0:W1:Y:S08]  /*02b0*/  MUFU.SQRT R13, R4 ;  /* 0x00000004000d7308 */ /* 0x0000700000002000 */
[----:B------:R-:W2:Y:S01]  /*02c0*/  MUFU.SQRT R14, R12 ;  /* 0x0000000c000e7308 */ /* 0x000ea20000002000 */
[----:B0-----:R-:W0:Y:S01]  /*02d0*/  LDC.64 R4, c[0x0][0x238] ;  /* 0x00008e00ff047b82 */ /* 0x001e220000000a00 */
[----:B-1----:R-:W-:-:S02]  /*02e0*/  FSETP.GT.AND P0, PT, R13, 8.50705917302346158658e+37, PT ;  /* 0x7e8000000d00780b */ /* 0x002fc40003f04000 */
[----:B------:R-:W-:Y:S02]  /*02f0*/  FSETP.GEU.AND P2, PT, R13, 1.175494350822287508e-38, PT ;  /* 0x008000000d00780b */ /* 0x000fe40003f4e000 */
[C---:B--2---:R-:W-:Y:S02]  /*0300*/  FSETP.GT.AND P1, PT, R14.reuse, 8.50705917302346158658e+37, PT ;  /* 0x7e8000000e00780b */ /* 0x044fe40003f24000 */
[----:B------:R-:W-:-:S07]  /*0310*/  FSETP.GEU.AND P3, PT, R14, 1.175494350822287508e-38, PT ;  /* 0x008000000e00780b */ /* 0x000fce0003f6e000 */
[----:B------:R-:W-:-:S04]  /*0320*/  @P0 FMUL R13, R13, 0.25 ;  /* 0x3e8000000d0d0820 */ /* 0x000fc80000400000 */
[----:B------:R-:W-:Y:S01]  /*0330*/  @!P2 FMUL R13, R13, 16777216 ;  /* 0x4b8000000d0da820 */ /* 0x000fe20000400000 */
[----:B------:R-:W-:-:S04]  /*0340*/  @P1 FMUL R14, R14, 0.25 ;  /* 0x3e8000000e0e1820 */ /* 0x000fc80000400000 */
[----:B------:R-:W-:Y:S01]  /*0350*/  @!P3 FMUL R14, R14, 16777216 ;  /* 0x4b8000000e0eb820 */ /* 0x000fe20000400000 */
[----:B------:R-:W1:Y:S01]  /*0360*/  MUFU.RCP R13, R13 ;  /* 0x0000000d000d7308 */ /* 0x000e620000001000 */
[----:B------:R-:W-:-:S07]  /*0370*/  FSEL R12, R15, 1, P0 ;  /* 0x3f8000000f0c7808 */ /* 0x000fce0000000000 */
[----:B------:R-:W2:Y:S01]  /*0380*/  MUFU.RCP R14, R14 ;  /* 0x0000000e000e7308 */ /* 0x000ea20000001000 */
[----:B------:R-:W-:Y:S01]  /*0390*/  FSEL R15, R15, 1, P1 ;  /* 0x3f8000000f0f7808 */ /* 0x000fe20000800000 */
[----:B------:R-:W-:Y:S01]  /*03a0*/  @!P2 FMUL R12, R12, 16777216 ;  /* 0x4b8000000c0ca820 */ /* 0x000fe20000400000 */
[----:B----4-:R-:W-:-:S03]  /*03b0*/  FADD R3, -R6, R3 ;  /* 0x0000000306037221 */ /* 0x010fc60000000100 */
[----:B------:R-:W-:Y:S01]  /*03c0*/  @!P3 FMUL R15, R15, 16777216 ;  /* 0x4b8000000f0fb820 */ /* 0x000fe20000400000 */
[----:B---3--:R-:W-:Y:S01]  /*03d0*/  FADD R2, -R7, R2 ;  /* 0x0000000207027221 */ /* 0x008fe20000000100 */
[----:B-1----:R-:W-:Y:S02]  /*03e0*/  FMUL R13, R13, R12 ;  /* 0x0000000c0d0d7220 */ /* 0x002fe40000400000 */
[----:B--2---:R-:W-:Y:S02]  /*03f0*/  FMUL R6, R14, R15 ;  /* 0x0000000f0e067220 */ /* 0x004fe40000400000 */
[----:B------:R-:W-:Y:S02]  /*0400*/  FMUL R13, R2, R13 ;  /* 0x0000000d020d7220 */ /* 0x000fe40000400000 */
[----:B------:R-:W-:Y:S01]  /*0410*/  FMUL R6, R3, R6 ;  /* 0x0000000603067220 */ /* 0x000fe20000400000 */
[----:B0-----:R-:W-:-:S04]  /*0420*/  IMAD.WIDE R4, R0, 0x4, R4 ;  /* 0x0000000400047825 */ /* 0x001fc800078e0204 */
[----:B-----5:R-:W-:Y:S01]  /*0430*/  FFMA R8, R13, R11, R8 ;  /* 0x0000000b0d087223 */ /* 0x020fe20000000008 */
[----:B------:R-:W-:Y:S01]  /*0440*/  FFMA R9, R6, R10, R9 ;  /* 0x0000000a06097223 */ /* 0x000fe20000000009 */
[----:B------:R-:W-:Y:S06]  /*0450*/  @P4 EXIT ;  /* 0x000000000000494d */ /* 0x000fec0003800000 */
[----:B------:R-:W-:Y:S01]  /*0460*/  STG.E.64 desc[UR4][R4.64], R8 ;  /* 0x0000000804007986 */ /* 0x000fe2000c101b04 */
[----:B------:R-:W-:Y:S05]  /*0470*/  EXIT ;  /* 0x000000000000794d */ /* 0x000fea0003800000 */
.L_x_0:
[----:B------:R-:W-:-:S00]  /*0480*/  BRA `(.L_x_0) ;  /* 0xfffffffc00fc7947 */ /* 0x000fc0000383ffff */
[----:B------:R-:W-:-:S00]  /*0490*/  NOP ;  /* 0x0000000000007918 */ /* 0x000fc00000000000 */
        /* <DEDUP_REMOVED lines=14> */
.L_x_1:


//--------------------- .nv.global.init           --------------------------
	.section	.nv.global.init,"aw",@progbits
.nv.global.init:
	.type		_$_str,@object
	.size		_$_str,(_$_str_$_2 - _$_str)
_$_str:
        /*0000*/ 	.byte	0x5f, 0x5f, 0x43, 0x55, 0x44, 0x41, 0x5f, 0x46, 0x54, 0x5a, 0x00
	.type		_$_str_$_2,@object
	.size		_$_str_$_2,(.L_1 - _$_str_$_2)
_$_str_$_2:
        /*000b*/ 	.byte	0x5f, 0x5f, 0x43, 0x55, 0x44, 0x41, 0x5f, 0x50, 0x52, 0x45, 0x43, 0x5f, 0x53, 0x51, 0x52, 0x54
        /*001b*/ 	.byte	0x00
.L_1:


//--------------------- .nv.constant0.triton_poi_fused__native_batch_norm_legit_no_training_21 --------------------------
	.section	.nv.constant0.triton_poi_fused__native_batch_norm_legit_no_training_21,"a",@progbits
	.sectionflags	@""
	.align	4
.nv.constant0.triton_poi_fused__native_batch_norm_legit_no_training_21:
	.zero		580
